	.headerflags	@"EF_CUDA_TEXMODE_UNIFIED EF_CUDA_64BIT_ADDRESS EF_CUDA_ACCELERATORS EF_CUDA_SM90 EF_CUDA_VIRTUAL_SM(EF_CUDA_SM90)"
	.elftype	@"ET_EXEC"


//--------------------- .nv.info                  --------------------------
	.section	.nv.info,"",@"SHT_CUDA_INFO"
	.align	4


	//----- nvinfo : EIATTR_REGCOUNT
	.align		4
        /*0000*/ 	.byte	0x04, 0x2f
        /*0002*/ 	.short	(.L_1 - .L_0)
	.align		4
.L_0:
        /*0004*/ 	.word	index@(triton_poi_fused_add_clamp_mul_0)
        /*0008*/ 	.word	0x0000000a


	//----- nvinfo : EIATTR_MIN_STACK_SIZE
	.align		4
.L_1:
        /*000c*/ 	.byte	0x04, 0x12
        /*000e*/ 	.short	(.L_3 - .L_2)
	.align		4
.L_2:
        /*0010*/ 	.word	index@(triton_poi_fused_add_clamp_mul_0)
        /*0014*/ 	.word	0x00000000


	//----- nvinfo : EIATTR_FRAME_SIZE
	.align		4
.L_3:
        /*0018*/ 	.byte	0x04, 0x11
        /*001a*/ 	.short	(.L_5 - .L_4)
	.align		4
.L_4:
        /*001c*/ 	.word	index@(triton_poi_fused_add_clamp_mul_0)
        /*0020*/ 	.word	0x00000000


	//----- nvinfo : EIATTR_MIN_STACK_SIZE
	.align		4
.L_5:
        /*0024*/ 	.byte	0x04, 0x12
        /*0026*/ 	.short	(.L_7 - .L_6)
	.align		4
.L_6:
        /*0028*/ 	.word	index@(triton_poi_fused_add_clamp_mul_0)
        /*002c*/ 	.word	0x00000000
.L_7:


//--------------------- .nv.info.triton_poi_fused_add_clamp_mul_0 --------------------------
	.section	.nv.info.triton_poi_fused_add_clamp_mul_0,"",@"SHT_CUDA_INFO"
	.sectionflags	@""
	.align	4


	//----- nvinfo : EIATTR_CUDA_API_VERSION
	.align		4
        /*0000*/ 	.byte	0x04, 0x37
        /*0002*/ 	.short	(.L_9 - .L_8)
.L_8:
        /*0004*/ 	.word	0x0000007c


	//----- nvinfo : EIATTR_KPARAM_INFO
	.align		4
.L_9:
        /*0008*/ 	.byte	0x04, 0x17
        /*000a*/ 	.short	(.L_11 - .L_10)
.L_10:
        /*000c*/ 	.word	0x00000000
        /*0010*/ 	.short	0x0002
        /*0012*/ 	.short	0x0010
        /*0014*/ 	.byte	0x00, 0xf0, 0x11, 0x00


	//----- nvinfo : EIATTR_KPARAM_INFO
	.align		4
.L_11:
        /*0018*/ 	.byte	0x04, 0x17
        /*001a*/ 	.short	(.L_13 - .L_12)
.L_12:
        /*001c*/ 	.word	0x00000000
        /*0020*/ 	.short	0x0001
        /*0022*/ 	.short	0x0008
        /*0024*/ 	.byte	0x00, 0xf4, 0x21, 0x00


	//----- nvinfo : EIATTR_KPARAM_INFO
	.align		4
.L_13:
        /*0028*/ 	.byte	0x04, 0x17
        /*002a*/ 	.short	(.L_15 - .L_14)
.L_14:
        /*002c*/ 	.word	0x00000000
        /*0030*/ 	.short	0x0000
        /*0032*/ 	.short	0x0000
        /*0034*/ 	.byte	0x00, 0xf4, 0x21, 0x00


	//----- nvinfo : EIATTR_SPARSE_MMA_MASK
	.align		4
.L_15:
        /*0038*/ 	.byte	0x03, 0x50
        /*003a*/ 	.short	0x0000


	//----- nvinfo : EIATTR_MAXREG_COUNT
	.align		4
        /*003c*/ 	.byte	0x03, 0x1b
        /*003e*/ 	.short	0x00ff


	//----- nvinfo : EIATTR_EXIT_INSTR_OFFSETS
	.align		4
        /*0040*/ 	.byte	0x04, 0x1c
        /*0042*/ 	.short	(.L_17 - .L_16)


	//   ....[0]....
.L_16:
        /*0044*/ 	.word	0x00000180


	//   ....[1]....
        /*0048*/ 	.word	0x000001a0


	//----- nvinfo : EIATTR_REQNTID
	.align		4
.L_17:
        /*004c*/ 	.byte	0x04, 0x10
        /*004e*/ 	.short	(.L_19 - .L_18)
.L_18:
        /*0050*/ 	.word	0x00000080
        /*0054*/ 	.word	0x00000001
        /*0058*/ 	.word	0x00000001


	//----- nvinfo : EIATTR_CRS_STACK_SIZE
	.align		4
.L_19:
        /*005c*/ 	.byte	0x04, 0x1e
        /*005e*/ 	.short	(.L_21 - .L_20)
.L_20:
        /*0060*/ 	.word	0x00000000


	//----- nvinfo : EIATTR_CBANK_PARAM_SIZE
	.align		4
.L_21:
        /*0064*/ 	.byte	0x03, 0x19
        /*0066*/ 	.short	0x0014


	//----- nvinfo : EIATTR_PARAM_CBANK
	.align		4
        /*0068*/ 	.byte	0x04, 0x0a
        /*006a*/ 	.short	(.L_23 - .L_22)
	.align		4
.L_22:
        /*006c*/ 	.word	index@(.nv.constant0.triton_poi_fused_add_clamp_mul_0)
        /*0070*/ 	.short	0x0210
        /*0072*/ 	.short	0x0014


	//----- nvinfo : EIATTR_SW_WAR
	.align		4
.L_23:
        /*0074*/ 	.byte	0x04, 0x36
        /*0076*/ 	.short	(.L_25 - .L_24)
.L_24:
        /*0078*/ 	.word	0x00000008
.L_25:


//--------------------- .nv.callgraph             --------------------------
	.section	.nv.callgraph,"",@"SHT_CUDA_CALLGRAPH"
	.align	4
	.sectionentsize	8
	.align		4
        /*0000*/ 	.word	0x00000000
	.align		4
        /*0004*/ 	.word	0xffffffff
	.align		4
        /*0008*/ 	.word	0x00000000
	.align		4
        /*000c*/ 	.word	0xfffffffe
	.align		4
        /*0010*/ 	.word	0x00000000
	.align		4
        /*0014*/ 	.word	0xfffffffd
	.align		4
        /*0018*/ 	.word	0x00000000
	.align		4
        /*001c*/ 	.word	0xfffffffc


//--------------------- .text.triton_poi_fused_add_clamp_mul_0 --------------------------
	.section	.text.triton_poi_fused_add_clamp_mul_0,"ax",@progbits
	.align	128
        .global         triton_poi_fused_add_clamp_mul_0
        .type           triton_poi_fused_add_clamp_mul_0,@function
        .size           triton_poi_fused_add_clamp_mul_0,(.L_x_3 - triton_poi_fused_add_clamp_mul_0)
        .other          triton_poi_fused_add_clamp_mul_0,@"STO_CUDA_ENTRY STV_DEFAULT"
triton_poi_fused_add_clamp_mul_0:
.text.triton_poi_fused_add_clamp_mul_0:
[----:B------:R-:W0:Y:S02]  /*0000*/  LDC R1, c[0x0][0x28] ;  /* 0x00000a00ff017b82 */ /* 0x000e240000000800 */
[----:B------:R-:W1:Y:S01]  /*0010*/  S2R R0, SR_TID.X ;  /* 0x0000000000007919 */ /* 0x000e620000002100 */
[----:B------:R-:W-:Y:S01]  /*0020*/  ULDC.64 UR4, c[0x0][0x208] ;  /* 0x0000820000047ab9 */ /* 0x000fe20000000a00 */
[----:B------:R-:W-:Y:S01]  /*0030*/  BSSY B0, `(.L_x_0) ;  /* 0x000000a000007945 */ /* 0x000fe20003800000 */
[----:B------:R-:W2:Y:S01]  /*0040*/  S2R R5, SR_CTAID.X ;  /* 0x0000000000057919 */ /* 0x000ea20000002500 */
[----:B-1----:R-:W-:-:S05]  /*0050*/  LOP3.LUT R0, R0, 0x7f, RZ, 0xc0, !PT ;  /* 0x0000007f00007812 */ /* 0x002fca00078ec0ff */
[----:B--2---:R-:W-:Y:S02]  /*0060*/  IMAD R5, R5, 0x80, R0 ;  /* 0x0000008005057824 */ /* 0x004fe400078e0200 */
[----:B------:R-:W-:-:S03]  /*0070*/  IMAD.MOV.U32 R0, RZ, RZ, RZ ;  /* 0x000000ffff007224 */ /* 0x000fc600078e00ff */
[----:B------:R-:W-:-:S13]  /*0080*/  ISETP.GE.AND P0, PT, R5, 0x100, PT ;  /* 0x000001000500780c */ /* 0x000fda0003f06270 */
[----:B------:R-:W-:Y:S05]  /*0090*/  @P0 BRA `(.L_x_1) ;  /* 0x00000000000c0947 */ /* 0x000fea0003800000 */
[----:B------:R-:W1:Y:S02]  /*00a0*/  LDC.64 R2, c[0x0][0x210] ;  /* 0x00008400ff027b82 */ /* 0x000e640000000a00 */
[----:B-1----:R-:W-:-:S05]  /*00b0*/  IMAD.WIDE R2, R5, 0x4, R2 ;  /* 0x0000000405027825 */ /* 0x002fca00078e0202 */
[----:B------:R1:W5:Y:S02]  /*00c0*/  LDG.E R0, desc[UR4][R2.64] ;  /* 0x0000000402007981 */ /* 0x000364000c1e1900 */
.L_x_1:
[----:B------:R-:W-:Y:S05]  /*00d0*/  BSYNC B0 ;  /* 0x0000000000007941 */ /* 0x000fea0003800000 */
.L_x_0:
[C---:B-----5:R-:W-:Y:S01]  /*00e0*/  FADD R4, R0.reuse, 2 ;  /* 0x4000000000047421 */ /* 0x060fe20000000000 */
[----:B-1----:R-:W1:Y:S01]  /*00f0*/  LDC.64 R2, c[0x0][0x218] ;  /* 0x00008600ff027b82 */ /* 0x002e620000000a00 */
[----:B------:R-:W-:-:S03]  /*0100*/  FMUL R0, R0, 0.5 ;  /* 0x3f00000000007820 */ /* 0x000fc60000400000 */
[----:B------:R-:W-:-:S04]  /*0110*/  FSETP.GTU.AND P1, PT, R4, RZ, PT ;  /* 0x000000ff0400720b */ /* 0x000fc80003f2c000 */
[----:B------:R-:W-:-:S04]  /*0120*/  FSEL R7, R4, RZ, P1 ;  /* 0x000000ff04077208 */ /* 0x000fc80000800000 */
[C---:B------:R-:W-:Y:S02]  /*0130*/  FSETP.GEU.AND P2, PT, R7.reuse, 2, PT ;  /* 0x400000000700780b */ /* 0x040fe40003f4e000 */
[----:B------:R-:W-:Y:S01]  /*0140*/  FSETP.NAN.AND P1, PT, R7, R7, PT ;  /* 0x000000070700720b */ /* 0x000fe20003f28000 */
[----:B-1----:R-:W-:-:S10]  /*0150*/  IMAD.WIDE R2, R5, 0x4, R2 ;  /* 0x0000000405027825 */ /* 0x002fd400078e0202 */
[----:B------:R-:W-:-:S05]  /*0160*/  @P2 FSEL R7, R7, 2, P1 ;  /* 0x4000000007072808 */ /* 0x000fca0000800000 */
[----:B------:R-:W-:Y:S01]  /*0170*/  FMUL R7, R0, R7 ;  /* 0x0000000700077220 */ /* 0x000fe20000400000 */
[----:B------:R-:W-:Y:S06]  /*0180*/  @P0 EXIT ;  /* 0x000000000000094d */ /* 0x000fec0003800000 */
[----:B------:R-:W-:Y:S01]  /*0190*/  STG.E desc[UR4][R2.64], R7 ;  /* 0x0000000702007986 */ /* 0x000fe2000c101904 */
[----:B------:R-:W-:Y:S05]  /*01a0*/  EXIT ;  /* 0x000000000000794d */ /* 0x000fea0003800000 */
.L_x_2:
[----:B------:R-:W-:-:S00]  /*01b0*/  BRA `(.L_x_2) ;  /* 0xfffffffc00fc7947 */ /* 0x000fc0000383ffff */
[----:B------:R-:W-:-:S00]  /*01c0*/  NOP ;  /* 0x0000000000007918 */ /* 0x000fc00000000000 */
        /* <DEDUP_REMOVED lines=11> */
.L_x_3:


//--------------------- .nv.constant0.triton_poi_fused_add_clamp_mul_0 --------------------------
	.section	.nv.constant0.triton_poi_fused_add_clamp_mul_0,"a",@progbits
	.sectionflags	@""
	.align	4
.nv.constant0.triton_poi_fused_add_clamp_mul_0:
	.zero		548
